	.headerflags	@"EF_CUDA_TEXMODE_UNIFIED EF_CUDA_64BIT_ADDRESS EF_CUDA_ACCELERATORS EF_CUDA_SM90 EF_CUDA_VIRTUAL_SM(EF_CUDA_SM90)"
	.elftype	@"ET_EXEC"


//--------------------- .nv.info                  --------------------------
	.section	.nv.info,"",@"SHT_CUDA_INFO"
	.align	4


	//----- nvinfo : EIATTR_REGCOUNT
	.align		4
        /*0000*/ 	.byte	0x04, 0x2f
        /*0002*/ 	.short	(.L_1 - .L_0)
	.align		4
.L_0:
        /*0004*/ 	.word	index@(triton_poi_fused_8)
        /*0008*/ 	.word	0x0000001b


	//----- nvinfo : EIATTR_MIN_STACK_SIZE
	.align		4
.L_1:
        /*000c*/ 	.byte	0x04, 0x12
        /*000e*/ 	.short	(.L_3 - .L_2)
	.align		4
.L_2:
        /*0010*/ 	.word	index@(triton_poi_fused_8)
        /*0014*/ 	.word	0x00000000


	//----- nvinfo : EIATTR_FRAME_SIZE
	.align		4
.L_3:
        /*0018*/ 	.byte	0x04, 0x11
        /*001a*/ 	.short	(.L_5 - .L_4)
	.align		4
.L_4:
        /*001c*/ 	.word	index@(triton_poi_fused_8)
        /*0020*/ 	.word	0x00000000


	//----- nvinfo : EIATTR_MIN_STACK_SIZE
	.align		4
.L_5:
        /*0024*/ 	.byte	0x04, 0x12
        /*0026*/ 	.short	(.L_7 - .L_6)
	.align		4
.L_6:
        /*0028*/ 	.word	index@(triton_poi_fused_8)
        /*002c*/ 	.word	0x00000000
.L_7:


//--------------------- .nv.info.triton_poi_fused_8 --------------------------
	.section	.nv.info.triton_poi_fused_8,"",@"SHT_CUDA_INFO"
	.sectionflags	@""
	.align	4


	//----- nvinfo : EIATTR_CUDA_API_VERSION
	.align		4
        /*0000*/ 	.byte	0x04, 0x37
        /*0002*/ 	.short	(.L_9 - .L_8)
.L_8:
        /*0004*/ 	.word	0x0000007c


	//----- nvinfo : EIATTR_KPARAM_INFO
	.align		4
.L_9:
        /*0008*/ 	.byte	0x04, 0x17
        /*000a*/ 	.short	(.L_11 - .L_10)
.L_10:
        /*000c*/ 	.word	0x00000000
        /*0010*/ 	.short	0x0003
        /*0012*/ 	.short	0x0014
        /*0014*/ 	.byte	0x00, 0xf0, 0x11, 0x00


	//----- nvinfo : EIATTR_KPARAM_INFO
	.align		4
.L_11:
        /*0018*/ 	.byte	0x04, 0x17
        /*001a*/ 	.short	(.L_13 - .L_12)
.L_12:
        /*001c*/ 	.word	0x00000000
        /*0020*/ 	.short	0x0002
        /*0022*/ 	.short	0x0010
        /*0024*/ 	.byte	0x00, 0xf0, 0x11, 0x00


	//----- nvinfo : EIATTR_KPARAM_INFO
	.align		4
.L_13:
        /*0028*/ 	.byte	0x04, 0x17
        /*002a*/ 	.short	(.L_15 - .L_14)
.L_14:
        /*002c*/ 	.word	0x00000000
        /*0030*/ 	.short	0x0001
        /*0032*/ 	.short	0x0008
        /*0034*/ 	.byte	0x00, 0xf4, 0x21, 0x00


	//----- nvinfo : EIATTR_KPARAM_INFO
	.align		4
.L_15:
        /*0038*/ 	.byte	0x04, 0x17
        /*003a*/ 	.short	(.L_17 - .L_16)
.L_16:
        /*003c*/ 	.word	0x00000000
        /*0040*/ 	.short	0x0000
        /*0042*/ 	.short	0x0000
        /*0044*/ 	.byte	0x00, 0xf4, 0x21, 0x00


	//----- nvinfo : EIATTR_SPARSE_MMA_MASK
	.align		4
.L_17:
        /*0048*/ 	.byte	0x03, 0x50
        /*004a*/ 	.short	0x0000


	//----- nvinfo : EIATTR_MAXREG_COUNT
	.align		4
        /*004c*/ 	.byte	0x03, 0x1b
        /*004e*/ 	.short	0x00ff


	//----- nvinfo : EIATTR_EXIT_INSTR_OFFSETS
	.align		4
        /*0050*/ 	.byte	0x04, 0x1c
        /*0052*/ 	.short	(.L_19 - .L_18)


	//   ....[0]....
.L_18:
        /*0054*/ 	.word	0x000004f0


	//   ....[1]....
        /*0058*/ 	.word	0x00000540


	//----- nvinfo : EIATTR_REQNTID
	.align		4
.L_19:
        /*005c*/ 	.byte	0x04, 0x10
        /*005e*/ 	.short	(.L_21 - .L_20)
.L_20:
        /*0060*/ 	.word	0x00000080
        /*0064*/ 	.word	0x00000001
        /*0068*/ 	.word	0x00000001


	//----- nvinfo : EIATTR_CBANK_PARAM_SIZE
	.align		4
.L_21:
        /*006c*/ 	.byte	0x03, 0x19
        /*006e*/ 	.short	0x0018


	//----- nvinfo : EIATTR_PARAM_CBANK
	.align		4
        /*0070*/ 	.byte	0x04, 0x0a
        /*0072*/ 	.short	(.L_23 - .L_22)
	.align		4
.L_22:
        /*0074*/ 	.word	index@(.nv.constant0.triton_poi_fused_8)
        /*0078*/ 	.short	0x0210
        /*007a*/ 	.short	0x0018


	//----- nvinfo : EIATTR_SW_WAR
	.align		4
.L_23:
        /*007c*/ 	.byte	0x04, 0x36
        /*007e*/ 	.short	(.L_25 - .L_24)
.L_24:
        /*0080*/ 	.word	0x00000008
.L_25:


//--------------------- .nv.callgraph             --------------------------
	.section	.nv.callgraph,"",@"SHT_CUDA_CALLGRAPH"
	.align	4
	.sectionentsize	8
	.align		4
        /*0000*/ 	.word	0x00000000
	.align		4
        /*0004*/ 	.word	0xffffffff
	.align		4
        /*0008*/ 	.word	0x00000000
	.align		4
        /*000c*/ 	.word	0xfffffffe
	.align		4
        /*0010*/ 	.word	0x00000000
	.align		4
        /*0014*/ 	.word	0xfffffffd
	.align		4
        /*0018*/ 	.word	0x00000000
	.align		4
        /*001c*/ 	.word	0xfffffffc


//--------------------- .text.triton_poi_fused_8  --------------------------
	.section	.text.triton_poi_fused_8,"ax",@progbits
	.sectionflags	@"SHF_BARRIERS=1"
	.align	128
        .global         triton_poi_fused_8
        .type           triton_poi_fused_8,@function
        .size           triton_poi_fused_8,(.L_x_1 - triton_poi_fused_8)
        .other          triton_poi_fused_8,@"STO_CUDA_ENTRY STV_DEFAULT"
triton_poi_fused_8:
.text.triton_poi_fused_8:
[----:B------:R-:W0:Y:S02]  /*0000*/  LDC R1, c[0x0][0x28] ;  /* 0x00000a00ff017b82 */ /* 0x000e240000000800 */
[----:B------:R-:W1:Y:S01]  /*0010*/  S2R R2, SR_TID.X ;  /* 0x0000000000027919 */ /* 0x000e620000002100 */
[----:B------:R-:W2:Y:S01]  /*0020*/  LDC.64 R8, c[0x0][0x210] ;  /* 0x00008400ff087b82 */ /* 0x000ea20000000a00 */
[----:B------:R-:W-:Y:S01]  /*0030*/  CS2R R6, SRZ ;  /* 0x0000000000067805 */ /* 0x000fe2000001ff00 */
[----:B------:R-:W-:Y:S01]  /*0040*/  ULDC.64 UR6, c[0x0][0x208] ;  /* 0x0000820000067ab9 */ /* 0x000fe20000000a00 */
[----:B------:R-:W3:Y:S01]  /*0050*/  S2R R0, SR_CTAID.X ;  /* 0x0000000000007919 */ /* 0x000ee20000002500 */
[----:B------:R-:W4:Y:S01]  /*0060*/  S2R R16, SR_CTAID.Y ;  /* 0x0000000000107919 */ /* 0x000f220000002600 */
[----:B------:R-:W-:Y:S02]  /*0070*/  CS2R R10, SRZ ;  /* 0x00000000000a7805 */ /* 0x000fe4000001ff00 */
[----:B-1----:R-:W-:Y:S01]  /*0080*/  SHF.R.U32.HI R19, RZ, 0x2, R2 ;  /* 0x00000002ff137819 */ /* 0x002fe20000011602 */
[----:B------:R-:W-:Y:S02]  /*0090*/  IMAD.SHL.U32 R3, R2, 0x4, RZ ;  /* 0x0000000402037824 */ /* 0x000fe400078e00ff */
[----:B---3--:R-:W-:Y:S01]  /*00a0*/  IMAD.SHL.U32 R0, R0, 0x10, RZ ;  /* 0x0000001000007824 */ /* 0x008fe200078e00ff */
[----:B------:R-:W-:Y:S01]  /*00b0*/  SGXT.U32 R19, R19, 0x5 ;  /* 0x000000051313781a */ /* 0x000fe20000000000 */
[----:B----4-:R-:W-:-:S03]  /*00c0*/  IMAD.SHL.U32 R18, R16, 0x40, RZ ;  /* 0x0000004010127824 */ /* 0x010fc600078e00ff */
[----:B------:R-:W-:Y:S02]  /*00d0*/  LOP3.LUT R5, R0, 0xc, R3, 0xf8, !PT ;  /* 0x0000000c00057812 */ /* 0x000fe400078ef803 */
[----:B------:R-:W-:Y:S02]  /*00e0*/  LOP3.LUT R4, R18, R19, RZ, 0xfc, !PT ;  /* 0x0000001312047212 */ /* 0x000fe400078efcff */
[----:B------:R-:W-:-:S03]  /*00f0*/  ISETP.GE.AND P0, PT, R5, 0x10, PT ;  /* 0x000000100500780c */ /* 0x000fc60003f06270 */
[----:B------:R-:W-:Y:S01]  /*0100*/  IMAD R13, R4, 0x10, R5 ;  /* 0x00000010040d7824 */ /* 0x000fe200078e0205 */
[----:B------:R-:W-:-:S03]  /*0110*/  CS2R R4, SRZ ;  /* 0x0000000000047805 */ /* 0x000fc6000001ff00 */
[C---:B------:R-:W-:Y:S02]  /*0120*/  VIADD R15, R13.reuse, 0x200 ;  /* 0x000002000d0f7836 */ /* 0x040fe40000000000 */
[----:B--2---:R-:W-:-:S04]  /*0130*/  IMAD.WIDE R12, R13, 0x4, R8 ;  /* 0x000000040d0c7825 */ /* 0x004fc800078e0208 */
[----:B------:R-:W-:Y:S01]  /*0140*/  IMAD.WIDE R14, R15, 0x4, R8 ;  /* 0x000000040f0e7825 */ /* 0x000fe200078e0208 */
[----:B------:R-:W-:Y:S01]  /*0150*/  CS2R R8, SRZ ;  /* 0x0000000000087805 */ /* 0x000fe2000001ff00 */
[----:B------:R1:W2:Y:S05]  /*0160*/  @!P0 LDG.E.EL.128 R4, desc[UR6][R12.64] ;  /* 0x000000060c048981 */ /* 0x0002aa000c2e1d00 */
[----:B------:R3:W4:Y:S01]  /*0170*/  @!P0 LDG.E.EL.128 R8, desc[UR6][R14.64] ;  /* 0x000000060e088981 */ /* 0x000722000c2e1d00 */
[----:B------:R-:W5:Y:S01]  /*0180*/  S2UR UR5, SR_CgaCtaId ;  /* 0x00000000000579c3 */ /* 0x000f620000008800 */
[----:B------:R-:W-:Y:S01]  /*0190*/  IMAD.SHL.U32 R17, R2, 0x100, RZ ;  /* 0x0000010002117824 */ /* 0x000fe200078e00ff */
[----:B------:R-:W-:Y:S01]  /*01a0*/  UMOV UR4, 0x400 ;  /* 0x0000040000047882 */ /* 0x000fe20000000000 */
[----:B------:R-:W-:-:S03]  /*01b0*/  SHF.R.S32.HI R16, RZ, 0x19, R16 ;  /* 0x00000019ff107819 */ /* 0x000fc60000011410 */
[----:B------:R-:W-:Y:S02]  /*01c0*/  LOP3.LUT R20, R17, 0x300, RZ, 0xc0, !PT ;  /* 0x0000030011147812 */ /* 0x000fe400078ec0ff */
[----:B------:R-:W-:Y:S02]  /*01d0*/  SHF.R.U32.HI R17, RZ, 0x2, R2 ;  /* 0x00000002ff117819 */ /* 0x000fe40000011602 */
[C---:B------:R-:W-:Y:S02]  /*01e0*/  LOP3.LUT R19, R20.reuse, R19, RZ, 0xfc, !PT ;  /* 0x0000001314137212 */ /* 0x040fe400078efcff */
[C---:B-1----:R-:W-:Y:S02]  /*01f0*/  LOP3.LUT R12, R20.reuse, 0x40, RZ, 0xfc, !PT ;  /* 0x00000040140c7812 */ /* 0x042fe400078efcff */
[C---:B------:R-:W-:Y:S02]  /*0200*/  LOP3.LUT R22, R20.reuse, 0x80, RZ, 0xfc, !PT ;  /* 0x0000008014167812 */ /* 0x040fe400078efcff */
[----:B------:R-:W-:-:S02]  /*0210*/  LOP3.LUT R24, R20, 0xc0, RZ, 0xfc, !PT ;  /* 0x000000c014187812 */ /* 0x000fc400078efcff */
[-C--:B------:R-:W-:Y:S02]  /*0220*/  LEA.HI R20, R20, R19.reuse, RZ, 0x1c ;  /* 0x0000001314147211 */ /* 0x080fe400078fe0ff */
[-C--:B------:R-:W-:Y:S02]  /*0230*/  LEA.HI R12, R12, R19.reuse, RZ, 0x1c ;  /* 0x000000130c0c7211 */ /* 0x080fe400078fe0ff */
[-C--:B------:R-:W-:Y:S01]  /*0240*/  LEA.HI R22, R22, R19.reuse, RZ, 0x1c ;  /* 0x0000001316167211 */ /* 0x080fe200078fe0ff */
[----:B-----5:R-:W-:Y:S01]  /*0250*/  UPRMT UR4, UR5, 0x654, UR4 ;  /* 0x0000065405047896 */ /* 0x020fe20008000004 */
[----:B------:R-:W-:Y:S02]  /*0260*/  LEA.HI R24, R24, R19, RZ, 0x1c ;  /* 0x0000001318187211 */ /* 0x000fe400078fe0ff */
[----:B---3--:R-:W-:Y:S02]  /*0270*/  LOP3.LUT R14, R17, 0x1c, RZ, 0xc0, !PT ;  /* 0x0000001c110e7812 */ /* 0x008fe400078ec0ff */
[----:B------:R-:W-:-:S02]  /*0280*/  LOP3.LUT R17, R3, 0x1fc, RZ, 0xc0, !PT ;  /* 0x000001fc03117812 */ /* 0x000fc400078ec0ff */
[----:B------:R-:W-:Y:S02]  /*0290*/  LEA R19, R20, UR4, 0x2 ;  /* 0x0000000414137c11 */ /* 0x000fe4000f8e10ff */
[----:B------:R-:W-:Y:S01]  /*02a0*/  LEA R20, R12, UR4, 0x2 ;  /* 0x000000040c147c11 */ /* 0x000fe2000f8e10ff */
[----:B------:R-:W-:Y:S01]  /*02b0*/  IMAD.IADD R14, R17, 0x1, R14 ;  /* 0x00000001110e7824 */ /* 0x000fe200078e020e */
[----:B------:R-:W-:Y:S02]  /*02c0*/  LEA R21, R22, UR4, 0x2 ;  /* 0x0000000416157c11 */ /* 0x000fe4000f8e10ff */
[----:B------:R-:W-:Y:S02]  /*02d0*/  LEA R24, R24, UR4, 0x2 ;  /* 0x0000000418187c11 */ /* 0x000fe4000f8e10ff */
[----:B------:R-:W-:Y:S02]  /*02e0*/  LEA R14, R14, UR4, 0x2 ;  /* 0x000000040e0e7c11 */ /* 0x000fe4000f8e10ff */
[----:B------:R-:W-:Y:S01]  /*02f0*/  LOP3.LUT R3, R18, 0x3c, R3, 0xf8, !PT ;  /* 0x0000003c12037812 */ /* 0x000fe200078ef803 */
[----:B--2---:R-:W-:Y:S04]  /*0300*/  STS [R19], R4 ;  /* 0x0000000413007388 */ /* 0x004fe80000000800 */
[----:B------:R1:W-:Y:S04]  /*0310*/  STS [R20+0x100], R5 ;  /* 0x0001000514007388 */ /* 0x0003e80000000800 */
[----:B------:R2:W-:Y:S04]  /*0320*/  STS [R21+0x200], R6 ;  /* 0x0002000615007388 */ /* 0x0005e80000000800 */
[----:B------:R3:W-:Y:S01]  /*0330*/  STS [R24+0x300], R7 ;  /* 0x0003000718007388 */ /* 0x0007e20000000800 */
[----:B-1----:R-:W1:Y:S03]  /*0340*/  LDC.64 R4, c[0x0][0x218] ;  /* 0x00008600ff047b82 */ /* 0x002e660000000a00 */
[----:B----4-:R4:W-:Y:S01]  /*0350*/  STS [R19+0x80], R8 ;  /* 0x0000800813007388 */ /* 0x0109e20000000800 */
[----:B--2---:R-:W-:-:S03]  /*0360*/  SGXT R6, R16, 0x1 ;  /* 0x000000011006781a */ /* 0x004fc60000000200 */
[----:B------:R-:W-:Y:S01]  /*0370*/  STS [R20+0x180], R9 ;  /* 0x0001800914007388 */ /* 0x000fe20000000800 */
[----:B------:R-:W-:-:S03]  /*0380*/  LEA.HI R6, R6, R3, RZ, 0x5 ;  /* 0x0000000306067211 */ /* 0x000fc600078f28ff */
[----:B------:R-:W-:Y:S01]  /*0390*/  STS [R21+0x280], R10 ;  /* 0x0002800a15007388 */ /* 0x000fe20000000800 */
[----:B---3--:R-:W-:Y:S01]  /*03a0*/  SHF.R.U32.HI R7, RZ, 0x4, R2 ;  /* 0x00000004ff077819 */ /* 0x008fe20000011602 */
[----:B------:R-:W-:Y:S02]  /*03b0*/  IMAD.SHL.U32 R2, R6, 0x10, RZ ;  /* 0x0000001006027824 */ /* 0x000fe400078e00ff */
[----:B------:R-:W-:Y:S01]  /*03c0*/  STS [R24+0x380], R11 ;  /* 0x0003800b18007388 */ /* 0x000fe20000000800 */
[----:B------:R-:W-:Y:S02]  /*03d0*/  SGXT.U32 R7, R7, 0x3 ;  /* 0x000000030707781a */ /* 0x000fe40000000000 */
[----:B----4-:R-:W-:Y:S01]  /*03e0*/  LOP3.LUT R8, R17, 0x200, RZ, 0xfc, !PT ;  /* 0x0000020011087812 */ /* 0x010fe200078efcff */
[----:B------:R-:W-:Y:S01]  /*03f0*/  BAR.SYNC.DEFER_BLOCKING 0x0 ;  /* 0x0000000000007b1d */ /* 0x000fe20000010000 */
[----:B------:R-:W-:Y:S02]  /*0400*/  LOP3.LUT R7, R0, R7, RZ, 0xfc, !PT ;  /* 0x0000000700077212 */ /* 0x000fe400078efcff */
[----:B------:R-:W-:-:S02]  /*0410*/  LOP3.LUT R6, R6, 0xffffffe0, RZ, 0xc0, !PT ;  /* 0xffffffe006067812 */ /* 0x000fc400078ec0ff */
[----:B------:R-:W-:Y:S02]  /*0420*/  LOP3.LUT R2, R2, 0xfffffe00, RZ, 0xc0, !PT ;  /* 0xfffffe0002027812 */ /* 0x000fe400078ec0ff */
[C---:B------:R-:W-:Y:S02]  /*0430*/  LOP3.LUT R0, R7.reuse, 0x8, RZ, 0xfc, !PT ;  /* 0x0000000807007812 */ /* 0x040fe400078efcff */
[----:B------:R-:W-:Y:S02]  /*0440*/  SHF.R.U32.HI R8, RZ, 0x4, R8 ;  /* 0x00000004ff087819 */ /* 0x000fe40000011608 */
[----:B------:R-:W-:Y:S02]  /*0450*/  IADD3 R6, R2, R3, -R6 ;  /* 0x0000000302067210 */ /* 0x000fe40007ffe806 */
[C---:B------:R-:W-:Y:S02]  /*0460*/  ISETP.GE.AND P1, PT, R7.reuse, 0x10, PT ;  /* 0x000000100700780c */ /* 0x040fe40003f26270 */
[----:B------:R-:W-:Y:S01]  /*0470*/  ISETP.GE.AND P0, PT, R0, 0x10, PT ;  /* 0x000000100000780c */ /* 0x000fe20003f06270 */
[----:B------:R-:W-:Y:S01]  /*0480*/  IMAD R3, R7, 0x20, R6 ;  /* 0x0000002007037824 */ /* 0x000fe200078e0206 */
[----:B------:R-:W-:-:S03]  /*0490*/  LOP3.LUT R8, R8, 0x3c, RZ, 0xc0, !PT ;  /* 0x0000003c08087812 */ /* 0x000fc600078ec0ff */
[----:B-1----:R-:W-:Y:S01]  /*04a0*/  IMAD.WIDE R2, R3, 0x4, R4 ;  /* 0x0000000403027825 */ /* 0x002fe200078e0204 */
[----:B------:R-:W1:Y:S03]  /*04b0*/  LDS.128 R12, [R14] ;  /* 0x000000000e0c7984 */ /* 0x000e660000000c00 */
[----:B------:R-:W-:-:S05]  /*04c0*/  IMAD.IADD R8, R17, 0x1, R8 ;  /* 0x0000000111087824 */ /* 0x000fca00078e0208 */
[----:B------:R-:W-:Y:S01]  /*04d0*/  LEA R8, R8, UR4, 0x2 ;  /* 0x0000000408087c11 */ /* 0x000fe2000f8e10ff */
[----:B-1----:R1:W-:Y:S01]  /*04e0*/  @!P1 STG.E.128 desc[UR6][R2.64], R12 ;  /* 0x0000000c02009986 */ /* 0x0023e2000c101d06 */
[----:B------:R-:W-:Y:S05]  /*04f0*/  @P0 EXIT ;  /* 0x000000000000094d */ /* 0x000fea0003800000 */
[----:B------:R-:W0:Y:S01]  /*0500*/  LDS.128 R8, [R8+0x800] ;  /* 0x0008000008087984 */ /* 0x000e220000000c00 */
[----:B-1----:R-:W-:-:S04]  /*0510*/  IMAD R3, R0, 0x20, R6 ;  /* 0x0000002000037824 */ /* 0x002fc800078e0206 */
[----:B------:R-:W-:-:S05]  /*0520*/  IMAD.WIDE R4, R3, 0x4, R4 ;  /* 0x0000000403047825 */ /* 0x000fca00078e0204 */
[----:B0-----:R-:W-:Y:S01]  /*0530*/  STG.E.128 desc[UR6][R4.64], R8 ;  /* 0x0000000804007986 */ /* 0x001fe2000c101d06 */
[----:B------:R-:W-:Y:S05]  /*0540*/  EXIT ;  /* 0x000000000000794d */ /* 0x000fea0003800000 */
.L_x_0:
[----:B------:R-:W-:-:S00]  /*0550*/  BRA `(.L_x_0) ;  /* 0xfffffffc00fc7947 */ /* 0x000fc0000383ffff */
[----:B------:R-:W-:-:S00]  /*0560*/  NOP ;  /* 0x0000000000007918 */ /* 0x000fc00000000000 */
        /* <DEDUP_REMOVED lines=9> */
.L_x_1:


//--------------------- .nv.shared.triton_poi_fused_8 --------------------------
	.section	.nv.shared.triton_poi_fused_8,"aw",@nobits
	.sectionflags	@""
	.align	16
	.zero		1024


//--------------------- .nv.constant0.triton_poi_fused_8 --------------------------
	.section	.nv.constant0.triton_poi_fused_8,"a",@progbits
	.sectionflags	@""
	.align	4
.nv.constant0.triton_poi_fused_8:
	.zero		552
